//
// Generated by NVIDIA NVVM Compiler
//
// Compiler Build ID: CL-36424714
// Cuda compilation tools, release 13.0, V13.0.88
// Based on NVVM 20.0.0
//

.version 9.0
.target sm_100
.address_size 64

	// .globl	_Z9poisson3DPfS_S_biii
.extern .shared .align 16 .b8 cache[];

.visible .entry _Z9poisson3DPfS_S_biii(
	.param .u64 .ptr .align 1 _Z9poisson3DPfS_S_biii_param_0,
	.param .u64 .ptr .align 1 _Z9poisson3DPfS_S_biii_param_1,
	.param .u64 .ptr .align 1 _Z9poisson3DPfS_S_biii_param_2,
	.param .u8 _Z9poisson3DPfS_S_biii_param_3,
	.param .u32 _Z9poisson3DPfS_S_biii_param_4,
	.param .u32 _Z9poisson3DPfS_S_biii_param_5,
	.param .u32 _Z9poisson3DPfS_S_biii_param_6
)
{
	.reg .pred 	%p<27>;
	.reg .b16 	%rs<2>;
	.reg .b32 	%r<56>;
	.reg .b32 	%f<43>;
	.reg .b64 	%rd<47>;

	ld.param.u64 	%rd4, [_Z9poisson3DPfS_S_biii_param_0];
	ld.param.u64 	%rd5, [_Z9poisson3DPfS_S_biii_param_1];
	ld.param.u64 	%rd3, [_Z9poisson3DPfS_S_biii_param_2];
	ld.param.s8 	%rs1, [_Z9poisson3DPfS_S_biii_param_3];
	ld.param.u32 	%r25, [_Z9poisson3DPfS_S_biii_param_4];
	ld.param.u32 	%r28, [_Z9poisson3DPfS_S_biii_param_5];
	ld.param.u32 	%r27, [_Z9poisson3DPfS_S_biii_param_6];
	cvta.to.global.u64 	%rd1, %rd5;
	cvta.to.global.u64 	%rd2, %rd4;
	mov.u32 	%r1, %ctaid.x;
	mov.u32 	%r2, %ntid.x;
	mov.u32 	%r29, %tid.x;
	mad.lo.s32 	%r3, %r1, %r2, %r29;
	mov.u32 	%r4, %ctaid.y;
	mov.u32 	%r5, %ntid.y;
	mov.u32 	%r30, %tid.y;
	mad.lo.s32 	%r31, %r4, %r5, %r30;
	mov.u32 	%r7, %ctaid.z;
	mov.u32 	%r8, %ntid.z;
	mov.u32 	%r32, %tid.z;
	mad.lo.s32 	%r9, %r7, %r8, %r32;
	mad.lo.s32 	%r33, %r5, %r32, %r30;
	mad.lo.s32 	%r10, %r33, %r2, %r29;
	setp.ge.s32 	%p3, %r3, %r25;
	setp.ge.s32 	%p4, %r31, %r28;
	or.pred  	%p5, %p3, %p4;
	setp.ge.s32 	%p6, %r9, %r27;
	mov.f32 	%f42, 0f00000000;
	or.pred  	%p7, %p5, %p6;
	@%p7 bra 	$L__BB0_7;
	mul.lo.s32 	%r11, %r25, %r31;
	add.s32 	%r12, %r11, %r3;
	mul.lo.s32 	%r13, %r25, %r9;
	mul.lo.s32 	%r14, %r13, %r28;
	add.s32 	%r15, %r12, %r14;
	setp.eq.s32 	%p9, %r3, 0;
	add.s32 	%r34, %r25, -1;
	setp.eq.s32 	%p10, %r3, %r34;
	or.pred  	%p11, %p9, %p10;
	setp.eq.s32 	%p12, %r31, 0;
	or.pred  	%p13, %p12, %p11;
	mov.pred 	%p26, -1;
	@%p13 bra 	$L__BB0_3;
	add.s32 	%r35, %r28, -1;
	setp.eq.s32 	%p26, %r31, %r35;
$L__BB0_3:
	setp.eq.s32 	%p14, %r9, 0;
	or.pred  	%p15, %p14, %p26;
	add.s32 	%r36, %r27, -1;
	setp.eq.s32 	%p16, %r9, %r36;
	or.pred  	%p17, %p15, %p16;
	@%p17 bra 	$L__BB0_7;
	shr.u32 	%r37, %r25, 31;
	add.s32 	%r38, %r25, %r37;
	shr.s32 	%r39, %r38, 1;
	shr.u32 	%r40, %r28, 1;
	setp.eq.s32 	%p18, %r3, %r39;
	setp.eq.s32 	%p19, %r31, %r40;
	shr.u32 	%r41, %r27, 1;
	setp.eq.s32 	%p20, %r9, %r41;
	selp.f32 	%f7, 0fBF800000, 0f00000000, %p19;
	selp.f32 	%f8, %f7, 0f00000000, %p18;
	selp.f32 	%f1, %f8, 0f00000000, %p20;
	sub.s32 	%r42, %r11, %r25;
	add.s32 	%r43, %r42, %r3;
	add.s32 	%r16, %r43, %r14;
	add.s32 	%r17, %r15, %r25;
	sub.s32 	%r44, %r13, %r25;
	mad.lo.s32 	%r18, %r44, %r28, %r12;
	shl.b32 	%r45, %r25, 1;
	add.s32 	%r46, %r44, %r45;
	mad.lo.s32 	%r19, %r46, %r28, %r12;
	setp.eq.s16 	%p21, %rs1, 0;
	@%p21 bra 	$L__BB0_6;
	cvt.s64.s32 	%rd6, %r14;
	cvt.s64.s32 	%rd7, %r11;
	cvt.s64.s32 	%rd8, %r3;
	add.s64 	%rd9, %rd8, %rd7;
	add.s64 	%rd10, %rd9, %rd6;
	shl.b64 	%rd11, %rd10, 2;
	add.s64 	%rd12, %rd2, %rd11;
	ld.global.f32 	%f9, [%rd12+-4];
	ld.global.f32 	%f10, [%rd12+4];
	add.f32 	%f11, %f9, %f10;
	mul.wide.s32 	%rd13, %r16, 4;
	add.s64 	%rd14, %rd2, %rd13;
	ld.global.f32 	%f12, [%rd14];
	add.f32 	%f13, %f11, %f12;
	mul.wide.s32 	%rd15, %r17, 4;
	add.s64 	%rd16, %rd2, %rd15;
	ld.global.f32 	%f14, [%rd16];
	add.f32 	%f15, %f13, %f14;
	mul.wide.s32 	%rd17, %r18, 4;
	add.s64 	%rd18, %rd2, %rd17;
	ld.global.f32 	%f16, [%rd18];
	add.f32 	%f17, %f15, %f16;
	mul.wide.s32 	%rd19, %r19, 4;
	add.s64 	%rd20, %rd2, %rd19;
	ld.global.f32 	%f18, [%rd20];
	add.f32 	%f19, %f17, %f18;
	sub.f32 	%f20, %f19, %f1;
	div.rn.f32 	%f21, %f20, 0f40C00000;
	mul.wide.s32 	%rd21, %r15, 4;
	add.s64 	%rd22, %rd1, %rd21;
	st.global.f32 	[%rd22], %f21;
	mul.wide.s32 	%rd23, %r25, 4;
	add.s64 	%rd24, %rd14, %rd23;
	ld.global.f32 	%f22, [%rd24];
	sub.f32 	%f42, %f21, %f22;
	bra.uni 	$L__BB0_7;
$L__BB0_6:
	cvt.s64.s32 	%rd25, %r14;
	cvt.s64.s32 	%rd26, %r11;
	cvt.s64.s32 	%rd27, %r3;
	add.s64 	%rd28, %rd27, %rd26;
	add.s64 	%rd29, %rd28, %rd25;
	shl.b64 	%rd30, %rd29, 2;
	add.s64 	%rd31, %rd1, %rd30;
	ld.global.f32 	%f23, [%rd31+-4];
	ld.global.f32 	%f24, [%rd31+4];
	add.f32 	%f25, %f23, %f24;
	mul.wide.s32 	%rd32, %r16, 4;
	add.s64 	%rd33, %rd1, %rd32;
	ld.global.f32 	%f26, [%rd33];
	add.f32 	%f27, %f25, %f26;
	mul.wide.s32 	%rd34, %r17, 4;
	add.s64 	%rd35, %rd1, %rd34;
	ld.global.f32 	%f28, [%rd35];
	add.f32 	%f29, %f27, %f28;
	mul.wide.s32 	%rd36, %r18, 4;
	add.s64 	%rd37, %rd1, %rd36;
	ld.global.f32 	%f30, [%rd37];
	add.f32 	%f31, %f29, %f30;
	mul.wide.s32 	%rd38, %r19, 4;
	add.s64 	%rd39, %rd1, %rd38;
	ld.global.f32 	%f32, [%rd39];
	add.f32 	%f33, %f31, %f32;
	sub.f32 	%f34, %f33, %f1;
	div.rn.f32 	%f35, %f34, 0f40C00000;
	mul.wide.s32 	%rd40, %r15, 4;
	add.s64 	%rd41, %rd2, %rd40;
	st.global.f32 	[%rd41], %f35;
	mul.wide.s32 	%rd42, %r25, 4;
	add.s64 	%rd43, %rd33, %rd42;
	ld.global.f32 	%f36, [%rd43];
	sub.f32 	%f42, %f36, %f35;
$L__BB0_7:
	mul.f32 	%f37, %f42, %f42;
	shl.b32 	%r47, %r10, 2;
	mov.u32 	%r48, cache;
	add.s32 	%r20, %r48, %r47;
	st.shared.f32 	[%r20], %f37;
	bar.sync 	0;
	mul.lo.s32 	%r49, %r2, %r5;
	mul.lo.s32 	%r55, %r49, %r8;
	setp.lt.u32 	%p22, %r55, 2;
	@%p22 bra 	$L__BB0_11;
$L__BB0_8:
	shr.u32 	%r23, %r55, 1;
	setp.ge.u32 	%p23, %r10, %r23;
	@%p23 bra 	$L__BB0_10;
	shl.b32 	%r50, %r23, 2;
	add.s32 	%r51, %r20, %r50;
	ld.shared.f32 	%f38, [%r51];
	ld.shared.f32 	%f39, [%r20];
	add.f32 	%f40, %f38, %f39;
	st.shared.f32 	[%r20], %f40;
$L__BB0_10:
	bar.sync 	0;
	setp.gt.u32 	%p24, %r55, 3;
	mov.u32 	%r55, %r23;
	@%p24 bra 	$L__BB0_8;
$L__BB0_11:
	mov.u32 	%r52, %nctaid.x;
	mov.u32 	%r53, %nctaid.y;
	mad.lo.s32 	%r54, %r7, %r53, %r4;
	mad.lo.s32 	%r24, %r54, %r52, %r1;
	setp.ne.s32 	%p25, %r10, 0;
	@%p25 bra 	$L__BB0_13;
	ld.shared.f32 	%f41, [cache];
	cvta.to.global.u64 	%rd44, %rd3;
	mul.wide.s32 	%rd45, %r24, 4;
	add.s64 	%rd46, %rd44, %rd45;
	st.global.f32 	[%rd46], %f41;
$L__BB0_13:
	ret;

}


// ===== COMPILED SASS (sm_100) =====

	.target	sm_100

	.elftype	@"ET_EXEC"


//--------------------- .note.nv.tkinfo           --------------------------
	.section	.note.nv.tkinfo,"",@"SHT_NOTE"
	.sectionflags	@"SHF_NOTE_NV_TKINFO"
	.tkinfo
        /*0018*/ 	.word	0x00000002
        /*0030*/ 	.string	""
        /*0030*/ 	.string	"ptxas"
        /*0030*/ 	.string	"Cuda compilation tools, release 13.0, V13.0.88"
        /*0030*/ 	.string	"Build cuda_13.0.r13.0/compiler.36424714_0"
        /*0030*/ 	.string	"-arch sm_100 -m 64 "



//--------------------- .note.nv.cuinfo           --------------------------
	.section	.note.nv.cuinfo,"",@"SHT_NOTE"
	.sectionflags	@"SHF_NOTE_NV_CUINFO"
        /*0018*/ 	.short	0x0002
        /*001a*/ 	.short	0x0064
        /*001c*/ 	.short	0x0082
	.zero		2


//--------------------- .nv.info                  --------------------------
	.section	.nv.info,"",@"SHT_CUDA_INFO"
	.align	4


	//----- nvinfo : EIATTR_REGCOUNT
	.align		4
        /*0000*/ 	.byte	0x04, 0x2f
        /*0002*/ 	.short	(.L_1 - .L_0)
	.align		4
.L_0:
        /*0004*/ 	.word	index@(_Z9poisson3DPfS_S_biii)
        /*0008*/ 	.word	0x0000001a


	//----- nvinfo : EIATTR_FRAME_SIZE
	.align		4
.L_1:
        /*000c*/ 	.byte	0x04, 0x11
        /*000e*/ 	.short	(.L_3 - .L_2)
	.align		4
.L_2:
        /*0010*/ 	.word	index@($__internal_0_$__cuda_sm3x_div_rn_noftz_f32_slowpath)
        /*0014*/ 	.word	0x00000000


	//----- nvinfo : EIATTR_FRAME_SIZE
	.align		4
.L_3:
        /*0018*/ 	.byte	0x04, 0x11
        /*001a*/ 	.short	(.L_5 - .L_4)
	.align		4
.L_4:
        /*001c*/ 	.word	index@(_Z9poisson3DPfS_S_biii)
        /*0020*/ 	.word	0x00000000


	//----- nvinfo : EIATTR_MIN_STACK_SIZE
	.align		4
.L_5:
        /*0024*/ 	.byte	0x04, 0x12
        /*0026*/ 	.short	(.L_7 - .L_6)
	.align		4
.L_6:
        /*0028*/ 	.word	index@(_Z9poisson3DPfS_S_biii)
        /*002c*/ 	.word	0x00000000
.L_7:


//--------------------- .nv.compat                --------------------------
	.section	.nv.compat,"",@"SHT_CUDA_COMPAT_INFO"
	.align	4
        /*0000*/ 	.byte	0x02, 0x09, 0x00, 0x00, 0x02, 0x02, 0x01, 0x00, 0x02, 0x05, 0x05, 0x00, 0x03, 0x07, 0x01, 0x01
        /*0010*/ 	.byte	0x02, 0x03, 0x00, 0x00, 0x02, 0x06, 0x01, 0x00, 0x04, 0x0b, 0x08, 0x00, 0x01, 0x00, 0x00, 0x00
        /*0020*/ 	.byte	0x00, 0x00, 0x00, 0x00


//--------------------- .nv.info._Z9poisson3DPfS_S_biii --------------------------
	.section	.nv.info._Z9poisson3DPfS_S_biii,"",@"SHT_CUDA_INFO"
	.sectionflags	@""
	.align	4


	//----- nvinfo : EIATTR_CUDA_API_VERSION
	.align		4
        /*0000*/ 	.byte	0x04, 0x37
        /*0002*/ 	.short	(.L_9 - .L_8)
.L_8:
        /*0004*/ 	.word	0x00000082


	//----- nvinfo : EIATTR_KPARAM_INFO
	.align		4
.L_9:
        /*0008*/ 	.byte	0x04, 0x17
        /*000a*/ 	.short	(.L_11 - .L_10)
.L_10:
        /*000c*/ 	.word	0x00000000
        /*0010*/ 	.short	0x0006
        /*0012*/ 	.short	0x0024
        /*0014*/ 	.byte	0x00, 0xf0, 0x11, 0x00


	//----- nvinfo : EIATTR_KPARAM_INFO
	.align		4
.L_11:
        /*0018*/ 	.byte	0x04, 0x17
        /*001a*/ 	.short	(.L_13 - .L_12)
.L_12:
        /*001c*/ 	.word	0x00000000
        /*0020*/ 	.short	0x0005
        /*0022*/ 	.short	0x0020
        /*0024*/ 	.byte	0x00, 0xf0, 0x11, 0x00


	//----- nvinfo : EIATTR_KPARAM_INFO
	.align		4
.L_13:
        /*0028*/ 	.byte	0x04, 0x17
        /*002a*/ 	.short	(.L_15 - .L_14)
.L_14:
        /*002c*/ 	.word	0x00000000
        /*0030*/ 	.short	0x0004
        /*0032*/ 	.short	0x001c
        /*0034*/ 	.byte	0x00, 0xf0, 0x11, 0x00


	//----- nvinfo : EIATTR_KPARAM_INFO
	.align		4
.L_15:
        /*0038*/ 	.byte	0x04, 0x17
        /*003a*/ 	.short	(.L_17 - .L_16)
.L_16:
        /*003c*/ 	.word	0x00000000
        /*0040*/ 	.short	0x0003
        /*0042*/ 	.short	0x0018
        /*0044*/ 	.byte	0x00, 0xf0, 0x05, 0x00


	//----- nvinfo : EIATTR_KPARAM_INFO
	.align		4
.L_17:
        /*0048*/ 	.byte	0x04, 0x17
        /*004a*/ 	.short	(.L_19 - .L_18)
.L_18:
        /*004c*/ 	.word	0x00000000
        /*0050*/ 	.short	0x0002
        /*0052*/ 	.short	0x0010
        /*0054*/ 	.byte	0x00, 0xf5, 0x21, 0x00


	//----- nvinfo : EIATTR_KPARAM_INFO
	.align		4
.L_19:
        /*0058*/ 	.byte	0x04, 0x17
        /*005a*/ 	.short	(.L_21 - .L_20)
.L_20:
        /*005c*/ 	.word	0x00000000
        /*0060*/ 	.short	0x0001
        /*0062*/ 	.short	0x0008
        /*0064*/ 	.byte	0x00, 0xf5, 0x21, 0x00


	//----- nvinfo : EIATTR_KPARAM_INFO
	.align		4
.L_21:
        /*0068*/ 	.byte	0x04, 0x17
        /*006a*/ 	.short	(.L_23 - .L_22)
.L_22:
        /*006c*/ 	.word	0x00000000
        /*0070*/ 	.short	0x0000
        /*0072*/ 	.short	0x0000
        /*0074*/ 	.byte	0x00, 0xf5, 0x21, 0x00


	//----- nvinfo : EIATTR_SPARSE_MMA_MASK
	.align		4
.L_23:
        /*0078*/ 	.byte	0x03, 0x50
        /*007a*/ 	.short	0x0000


	//----- nvinfo : EIATTR_MAXREG_COUNT
	.align		4
        /*007c*/ 	.byte	0x03, 0x1b
        /*007e*/ 	.short	0x00ff


	//----- nvinfo : EIATTR_NUM_BARRIERS
	.align		4
        /*0080*/ 	.byte	0x02, 0x4c
        /*0082*/ 	.byte	0x01
	.zero		1


	//----- nvinfo : EIATTR_MERCURY_ISA_VERSION
	.align		4
        /*0084*/ 	.byte	0x03, 0x5f
        /*0086*/ 	.short	0x0101


	//----- nvinfo : EIATTR_VRC_CTA_INIT_COUNT
	.align		4
        /*0088*/ 	.byte	0x02, 0x4a
	.zero		1
	.zero		1


	//----- nvinfo : EIATTR_EXIT_INSTR_OFFSETS
	.align		4
        /*008c*/ 	.byte	0x04, 0x1c
        /*008e*/ 	.short	(.L_25 - .L_24)


	//   ....[0]....
.L_24:
        /*0090*/ 	.word	0x00000b60


	//   ....[1]....
        /*0094*/ 	.word	0x00000be0


	//----- nvinfo : EIATTR_CRS_STACK_SIZE
	.align		4
.L_25:
        /*0098*/ 	.byte	0x04, 0x1e
        /*009a*/ 	.short	(.L_27 - .L_26)
.L_26:
        /*009c*/ 	.word	0x00000000


	//----- nvinfo : EIATTR_CBANK_PARAM_SIZE
	.align		4
.L_27:
        /*00a0*/ 	.byte	0x03, 0x19
        /*00a2*/ 	.short	0x0028


	//----- nvinfo : EIATTR_PARAM_CBANK
	.align		4
        /*00a4*/ 	.byte	0x04, 0x0a
        /*00a6*/ 	.short	(.L_29 - .L_28)
	.align		4
.L_28:
        /*00a8*/ 	.word	index@(.nv.constant0._Z9poisson3DPfS_S_biii)
        /*00ac*/ 	.short	0x0380
        /*00ae*/ 	.short	0x0028


	//----- nvinfo : EIATTR_SW_WAR
	.align		4
.L_29:
        /*00b0*/ 	.byte	0x04, 0x36
        /*00b2*/ 	.short	(.L_31 - .L_30)
.L_30:
        /*00b4*/ 	.word	0x00000008
.L_31:


//--------------------- .nv.callgraph             --------------------------
	.section	.nv.callgraph,"",@"SHT_CUDA_CALLGRAPH"
	.align	4
	.sectionentsize	8
	.align		4
        /*0000*/ 	.word	0x00000000
	.align		4
        /*0004*/ 	.word	0xffffffff
	.align		4
        /*0008*/ 	.word	0x00000000
	.align		4
        /*000c*/ 	.word	0xfffffffe
	.align		4
        /*0010*/ 	.word	0x00000000
	.align		4
        /*0014*/ 	.word	0xfffffffd
	.align		4
        /*0018*/ 	.word	0x00000000
	.align		4
        /*001c*/ 	.word	0xfffffffc


//--------------------- .text._Z9poisson3DPfS_S_biii --------------------------
	.section	.text._Z9poisson3DPfS_S_biii,"ax",@progbits
	.align	128
        .global         _Z9poisson3DPfS_S_biii
        .type           _Z9poisson3DPfS_S_biii,@function
        .size           _Z9poisson3DPfS_S_biii,(.L_x_21 - _Z9poisson3DPfS_S_biii)
        .other          _Z9poisson3DPfS_S_biii,@"STO_CUDA_ENTRY STV_DEFAULT"
_Z9poisson3DPfS_S_biii:
.text._Z9poisson3DPfS_S_biii:
[----:B------:R-:W-:Y:S01]  /*0000*/  LDC R1, c[0x0][0x37c] ;  /* 0x0000df00ff017b82 */ /* 0x000fe20000000800 */
[----:B------:R-:W0:Y:S07]  /*0010*/  S2R R8, SR_TID.Y ;  /* 0x0000000000087919 */ /* 0x000e2e0000002200 */
[----:B------:R-:W1:Y:S01]  /*0020*/  LDC R2, c[0x0][0x360] ;  /* 0x0000d800ff027b82 */ /* 0x000e620000000800 */
[----:B------:R-:W2:Y:S01]  /*0030*/  LDCU.64 UR6, c[0x0][0x358] ;  /* 0x00006b00ff0677ac */ /* 0x000ea20008000a00 */
[----:B------:R-:W-:Y:S01]  /*0040*/  BSSY.RECONVERGENT B0, `(.L_x_0) ;  /* 0x0000096000007945 */ /* 0x000fe20003800200 */
[----:B------:R-:W1:Y:S01]  /*0050*/  S2R R13, SR_TID.X ;  /* 0x00000000000d7919 */ /* 0x000e620000002100 */
[----:B------:R-:W-:Y:S01]  /*0060*/  IMAD.MOV.U32 R12, RZ, RZ, RZ ;  /* 0x000000ffff0c7224 */ /* 0x000fe200078e00ff */
[----:B------:R-:W3:Y:S03]  /*0070*/  S2R R11, SR_TID.Z ;  /* 0x00000000000b7919 */ /* 0x000ee60000002300 */
[----:B------:R-:W0:Y:S01]  /*0080*/  S2UR UR9, SR_CTAID.Y ;  /* 0x00000000000979c3 */ /* 0x000e220000002600 */
[----:B------:R-:W3:Y:S07]  /*0090*/  S2R R6, SR_CTAID.Z ;  /* 0x0000000000067919 */ /* 0x000eee0000002700 */
[----:B------:R-:W0:Y:S01]  /*00a0*/  LDC R7, c[0x0][0x364] ;  /* 0x0000d900ff077b82 */ /* 0x000e220000000800 */
[----:B------:R-:W3:Y:S07]  /*00b0*/  LDCU UR10, c[0x0][0x368] ;  /* 0x00006d00ff0a77ac */ /* 0x000eee0008000800 */
[----:B------:R-:W1:Y:S08]  /*00c0*/  S2UR UR8, SR_CTAID.X ;  /* 0x00000000000879c3 */ /* 0x000e700000002500 */
[----:B------:R-:W4:Y:S08]  /*00d0*/  LDC.64 R4, c[0x0][0x3a0] ;  /* 0x0000e800ff047b82 */ /* 0x000f300000000a00 */
[----:B------:R-:W5:Y:S01]  /*00e0*/  LDC R0, c[0x0][0x39c] ;  /* 0x0000e700ff007b82 */ /* 0x000f620000000800 */
[----:B0-----:R-:W-:-:S02]  /*00f0*/  IMAD R3, R7, UR9, R8 ;  /* 0x0000000907037c24 */ /* 0x001fc4000f8e0208 */
[----:B---3--:R-:W-:Y:S02]  /*0100*/  IMAD R9, R6, UR10, R11 ;  /* 0x0000000a06097c24 */ /* 0x008fe4000f8e020b */
[----:B------:R-:W-:Y:S02]  /*0110*/  IMAD R11, R7, R11, R8 ;  /* 0x0000000b070b7224 */ /* 0x000fe400078e0208 */
[--C-:B-1----:R-:W-:Y:S02]  /*0120*/  IMAD R14, R2, UR8, R13.reuse ;  /* 0x00000008020e7c24 */ /* 0x102fe4000f8e020d */
[----:B------:R-:W-:Y:S01]  /*0130*/  IMAD R8, R11, R2, R13 ;  /* 0x000000020b087224 */ /* 0x000fe200078e020d */
[----:B----4-:R-:W-:-:S04]  /*0140*/  ISETP.GE.AND P0, PT, R3, R4, PT ;  /* 0x000000040300720c */ /* 0x010fc80003f06270 */
[----:B-----5:R-:W-:-:S04]  /*0150*/  ISETP.GE.OR P0, PT, R14, R0, P0 ;  /* 0x000000000e00720c */ /* 0x020fc80000706670 */
[----:B------:R-:W-:-:S13]  /*0160*/  ISETP.GE.OR P0, PT, R9, R5, P0 ;  /* 0x000000050900720c */ /* 0x000fda0000706670 */
[----:B--2---:R-:W-:Y:S05]  /*0170*/  @P0 BRA `(.L_x_1) ;  /* 0x0000000800080947 */ /* 0x004fea0003800000 */
[----:B------:R-:W-:-:S05]  /*0180*/  VIADD R11, R0, 0xffffffff ;  /* 0xffffffff000b7836 */ /* 0x000fca0000000000 */
[----:B------:R-:W-:-:S04]  /*0190*/  ISETP.NE.AND P0, PT, R14, R11, PT ;  /* 0x0000000b0e00720c */ /* 0x000fc80003f05270 */
[----:B------:R-:W-:-:S04]  /*01a0*/  ISETP.EQ.OR P0, PT, R14, RZ, !P0 ;  /* 0x000000ff0e00720c */ /* 0x000fc80004702670 */
[----:B------:R-:W-:-:S13]  /*01b0*/  ISETP.EQ.OR P0, PT, R3, RZ, P0 ;  /* 0x000000ff0300720c */ /* 0x000fda0000702670 */
[----:B------:R-:W-:-:S05]  /*01c0*/  @!P0 VIADD R10, R4, 0xffffffff ;  /* 0xffffffff040a8836 */ /* 0x000fca0000000000 */
[----:B------:R-:W-:Y:S01]  /*01d0*/  ISETP.EQ.OR P0, PT, R3, R10, P0 ;  /* 0x0000000a0300720c */ /* 0x000fe20000702670 */
[----:B------:R-:W-:-:S03]  /*01e0*/  VIADD R10, R5, 0xffffffff ;  /* 0xffffffff050a7836 */ /* 0x000fc60000000000 */
[----:B------:R-:W-:-:S04]  /*01f0*/  ISETP.EQ.OR P0, PT, R9, RZ, P0 ;  /* 0x000000ff0900720c */ /* 0x000fc80000702670 */
[----:B------:R-:W-:-:S13]  /*0200*/  ISETP.EQ.OR P0, PT, R9, R10, P0 ;  /* 0x0000000a0900720c */ /* 0x000fda0000702670 */
[----:B------:R-:W-:Y:S05]  /*0210*/  @P0 BRA `(.L_x_1) ;  /* 0x0000000400e00947 */ /* 0x000fea0003800000 */
[----:B------:R-:W0:Y:S01]  /*0220*/  LDCU.U8 UR4, c[0x0][0x398] ;  /* 0x00007300ff0477ac */ /* 0x000e220008000000 */
[-C--:B------:R-:W-:Y:S01]  /*0230*/  IMAD R11, R9, R0.reuse, RZ ;  /* 0x00000000090b7224 */ /* 0x080fe200078e02ff */
[-C--:B------:R-:W-:Y:S02]  /*0240*/  LEA.HI R10, R0, R0.reuse, RZ, 0x1 ;  /* 0x00000000000a7211 */ /* 0x080fe400078f08ff */
[----:B------:R-:W-:Y:S02]  /*0250*/  SHF.R.U32.HI R12, RZ, 0x1, R4 ;  /* 0x00000001ff0c7819 */ /* 0x000fe40000011604 */
[----:B------:R-:W-:Y:S01]  /*0260*/  SHF.R.U32.HI R16, RZ, 0x1, R5 ;  /* 0x00000001ff107819 */ /* 0x000fe20000011605 */
[-C--:B------:R-:W-:Y:S01]  /*0270*/  IMAD R5, R3, R0.reuse, RZ ;  /* 0x0000000003057224 */ /* 0x080fe200078e02ff */
[----:B------:R-:W-:Y:S02]  /*0280*/  SHF.R.S32.HI R13, RZ, 0x1, R10 ;  /* 0x00000001ff0d7819 */ /* 0x000fe4000001140a */
[----:B------:R-:W-:-:S02]  /*0290*/  IADD3 R15, PT, PT, R11, -R0, RZ ;  /* 0x800000000b0f7210 */ /* 0x000fc40007ffe0ff */
[----:B------:R-:W-:Y:S01]  /*02a0*/  ISETP.EQ.AND P2, PT, R3, R12, PT ;  /* 0x0000000c0300720c */ /* 0x000fe20003f42270 */
[----:B------:R-:W-:Y:S01]  /*02b0*/  IMAD.MOV.U32 R12, RZ, RZ, 0x40c00000 ;  /* 0x40c00000ff0c7424 */ /* 0x000fe200078e00ff */
[----:B------:R-:W-:Y:S01]  /*02c0*/  ISETP.NE.AND P1, PT, R9, R16, PT ;  /* 0x000000100900720c */ /* 0x000fe20003f25270 */
[C---:B------:R-:W-:Y:S01]  /*02d0*/  IMAD.IADD R9, R14.reuse, 0x1, R5 ;  /* 0x000000010e097824 */ /* 0x040fe200078e0205 */
[----:B------:R-:W-:Y:S01]  /*02e0*/  ISETP.NE.AND P0, PT, R14, R13, PT ;  /* 0x0000000d0e00720c */ /* 0x000fe20003f05270 */
[----:B------:R-:W-:Y:S01]  /*02f0*/  IMAD R13, R0, 0x2, R15 ;  /* 0x00000002000d7824 */ /* 0x000fe200078e020f */
[----:B0-----:R-:W-:Y:S01]  /*0300*/  UPRMT UR4, UR4, 0x8880, URZ ;  /* 0x0000888004047896 */ /* 0x001fe200080000ff */
[----:B------:R-:W-:Y:S01]  /*0310*/  SEL R10, RZ, 0xffffffff, !P2 ;  /* 0xffffffffff0a7807 */ /* 0x000fe20005000000 */
[----:B------:R-:W-:Y:S01]  /*0320*/  IMAD R16, R11, R4, RZ ;  /* 0x000000040b107224 */ /* 0x000fe200078e02ff */
[----:B------:R-:W-:Y:S01]  /*0330*/  IADD3 R19, PT, PT, R14, -R0, R5 ;  /* 0x800000000e137210 */ /* 0x000fe20007ffe005 */
[----:B------:R-:W-:Y:S01]  /*0340*/  UISETP.NE.AND UP0, UPT, UR4, URZ, UPT ;  /* 0x000000ff0400728c */ /* 0x000fe2000bf05270 */
[----:B------:R-:W-:-:S02]  /*0350*/  IMAD R3, R15, R4, R9 ;  /* 0x000000040f037224 */ /* 0x000fc400078e0209 */
[----:B------:R-:W-:Y:S01]  /*0360*/  IMAD R13, R13, R4, R9 ;  /* 0x000000040d0d7224 */ /* 0x000fe200078e0209 */
[----:B------:R-:W-:Y:S01]  /*0370*/  I2FP.F32.S32 R4, R10 ;  /* 0x0000000a00047245 */ /* 0x000fe20000201400 */
[----:B------:R-:W-:Y:S01]  /*0380*/  IMAD.IADD R9, R9, 0x1, R16 ;  /* 0x0000000109097824 */ /* 0x000fe200078e0210 */
[----:B------:R-:W-:Y:S02]  /*0390*/  IADD3 R19, PT, PT, R16, R19, RZ ;  /* 0x0000001310137210 */ /* 0x000fe40007ffe0ff */
[----:B------:R-:W-:Y:S01]  /*03a0*/  FSEL R4, R4, RZ, !P0 ;  /* 0x000000ff04047208 */ /* 0x000fe20004000000 */
[----:B------:R-:W-:-:S03]  /*03b0*/  IMAD.IADD R17, R9, 0x1, R0 ;  /* 0x0000000109117824 */ /* 0x000fc600078e0200 */
[----:B------:R-:W-:Y:S01]  /*03c0*/  FSEL R0, R4, RZ, !P1 ;  /* 0x000000ff04007208 */ /* 0x000fe20004800000 */
[----:B------:R-:W-:Y:S06]  /*03d0*/  BRA.U !UP0, `(.L_x_2) ;  /* 0x0000000108bc7547 */ /* 0x000fec000b800000 */
[----:B------:R-:W0:Y:S01]  /*03e0*/  LDCU.64 UR4, c[0x0][0x380] ;  /* 0x00007000ff0477ac */ /* 0x000e220008000a00 */
[----:B------:R-:W1:Y:S01]  /*03f0*/  LDC.64 R10, c[0x0][0x380] ;  /* 0x0000e000ff0a7b82 */ /* 0x000e620000000a00 */
[----:B------:R-:W-:Y:S02]  /*0400*/  SHF.R.S32.HI R4, RZ, 0x1f, R16 ;  /* 0x0000001fff047819 */ /* 0x000fe40000011410 */
[--C-:B------:R-:W-:Y:S02]  /*0410*/  IADD3 R16, P0, P1, R16, R14, R5.reuse ;  /* 0x0000000e10107210 */ /* 0x100fe4000791e005 */
[----:B------:R-:W-:Y:S02]  /*0420*/  SHF.R.S32.HI R5, RZ, 0x1f, R5 ;  /* 0x0000001fff057819 */ /* 0x000fe40000011405 */
[----:B------:R-:W-:-:S04]  /*0430*/  SHF.R.S32.HI R14, RZ, 0x1f, R14 ;  /* 0x0000001fff0e7819 */ /* 0x000fc8000001140e */
[----:B------:R-:W-:Y:S02]  /*0440*/  IADD3.X R5, PT, PT, R4, R14, R5, P0, P1 ;  /* 0x0000000e04057210 */ /* 0x000fe400007e2405 */
[----:B0-----:R-:W-:-:S04]  /*0450*/  LEA R14, P0, R16, UR4, 0x2 ;  /* 0x00000004100e7c11 */ /* 0x001fc8000f8010ff */
[----:B------:R-:W-:Y:S01]  /*0460*/  LEA.HI.X R15, R16, UR5, R5, 0x2, P0 ;  /* 0x00000005100f7c11 */ /* 0x000fe200080f1405 */
[----:B-1----:R-:W-:-:S04]  /*0470*/  IMAD.WIDE R4, R19, 0x4, R10 ;  /* 0x0000000413047825 */ /* 0x002fc800078e020a */
[----:B------:R-:W2:Y:S01]  /*0480*/  LDG.E R20, desc[UR6][R14.64+-0x4] ;  /* 0xfffffc060e147981 */ /* 0x000ea2000c1e1900 */
[----:B------:R-:W-:-:S03]  /*0490*/  IMAD.WIDE R16, R17, 0x4, R10 ;  /* 0x0000000411107825 */ /* 0x000fc600078e020a */
[----:B------:R0:W2:Y:S01]  /*04a0*/  LDG.E R21, desc[UR6][R14.64+0x4] ;  /* 0x000004060e157981 */ /* 0x0000a2000c1e1900 */
[----:B------:R-:W-:-:S03]  /*04b0*/  IMAD.WIDE R18, R3, 0x4, R10 ;  /* 0x0000000403127825 */ /* 0x000fc600078e020a */
[----:B------:R-:W3:Y:S01]  /*04c0*/  LDG.E R23, desc[UR6][R4.64] ;  /* 0x0000000604177981 */ /* 0x000ee2000c1e1900 */
[----:B------:R-:W-:-:S03]  /*04d0*/  IMAD.WIDE R10, R13, 0x4, R10 ;  /* 0x000000040d0a7825 */ /* 0x000fc600078e020a */
[----:B------:R-:W4:Y:S04]  /*04e0*/  LDG.E R17, desc[UR6][R16.64] ;  /* 0x0000000610117981 */ /* 0x000f28000c1e1900 */
[----:B------:R-:W5:Y:S04]  /*04f0*/  LDG.E R19, desc[UR6][R18.64] ;  /* 0x0000000612137981 */ /* 0x000f68000c1e1900 */
[----:B------:R-:W5:Y:S01]  /*0500*/  LDG.E R11, desc[UR6][R10.64] ;  /* 0x000000060a0b7981 */ /* 0x000f62000c1e1900 */
[----:B0-----:R-:W-:Y:S01]  /*0510*/  IMAD.MOV.U32 R14, RZ, RZ, 0x3e2aaaab ;  /* 0x3e2aaaabff0e7424 */ /* 0x001fe200078e00ff */
[----:B------:R-:W-:Y:S03]  /*0520*/  BSSY.RECONVERGENT B1, `(.L_x_3) ;  /* 0x0000012000017945 */ /* 0x000fe60003800200 */
[----:B------:R-:W-:-:S04]  /*0530*/  FFMA R13, R14, -R12, 1 ;  /* 0x3f8000000e0d7423 */ /* 0x000fc8000000080c */
[----:B------:R-:W-:Y:S01]  /*0540*/  FFMA R13, R13, R14, 0.16666667163372039795 ;  /* 0x3e2aaaab0d0d7423 */ /* 0x000fe2000000000e */
[----:B--2---:R-:W-:-:S04]  /*0550*/  FADD R20, R20, R21 ;  /* 0x0000001514147221 */ /* 0x004fc80000000000 */
[----:B---3--:R-:W-:-:S04]  /*0560*/  FADD R20, R20, R23 ;  /* 0x0000001714147221 */ /* 0x008fc80000000000 */
[----:B----4-:R-:W-:-:S04]  /*0570*/  FADD R20, R20, R17 ;  /* 0x0000001114147221 */ /* 0x010fc80000000000 */
[----:B-----5:R-:W-:-:S04]  /*0580*/  FADD R20, R20, R19 ;  /* 0x0000001314147221 */ /* 0x020fc80000000000 */
[----:B------:R-:W-:-:S04]  /*0590*/  FADD R3, R20, R11 ;  /* 0x0000000b14037221 */ /* 0x000fc80000000000 */
[----:B------:R-:W-:-:S04]  /*05a0*/  FADD R0, -R0, R3 ;  /* 0x0000000300007221 */ /* 0x000fc80000000100 */
[----:B------:R-:W0:Y:S01]  /*05b0*/  FCHK P0, R0, 6 ;  /* 0x40c0000000007902 */ /* 0x000e220000000000 */
[----:B------:R-:W-:-:S04]  /*05c0*/  FFMA R3, R0, R13, RZ ;  /* 0x0000000d00037223 */ /* 0x000fc800000000ff */
[----:B------:R-:W-:-:S04]  /*05d0*/  FFMA R10, R3, -6, R0 ;  /* 0xc0c00000030a7823 */ /* 0x000fc80000000000 */
[----:B------:R-:W-:Y:S01]  /*05e0*/  FFMA R3, R13, R10, R3 ;  /* 0x0000000a0d037223 */ /* 0x000fe20000000003 */
[----:B0-----:R-:W-:Y:S06]  /*05f0*/  @!P0 BRA `(.L_x_4) ;  /* 0x0000000000108947 */ /* 0x001fec0003800000 */
[----:B------:R-:W-:Y:S01]  /*0600*/  IMAD.MOV.U32 R3, RZ, RZ, R0 ;  /* 0x000000ffff037224 */ /* 0x000fe200078e0000 */
[----:B------:R-:W-:-:S07]  /*0610*/  MOV R10, 0x630 ;  /* 0x00000630000a7802 */ /* 0x000fce0000000f00 */
[----:B------:R-:W-:Y:S05]  /*0620*/  CALL.REL.NOINC `($__internal_0_$__cuda_sm3x_div_rn_noftz_f32_slowpath) ;  /* 0x0000000400707944 */ /* 0x000fea0003c00000 */
[----:B------:R-:W-:-:S07]  /*0630*/  MOV R3, R0 ;  /* 0x0000000000037202 */ /* 0x000fce0000000f00 */
.L_x_4:
[----:B------:R-:W-:Y:S05]  /*0640*/  BSYNC.RECONVERGENT B1 ;  /* 0x0000000000017941 */ /* 0x000fea0003800200 */
.L_x_3:
[----:B------:R-:W0:Y:S08]  /*0650*/  LDC.64 R10, c[0x0][0x388] ;  /* 0x0000e200ff0a7b82 */ /* 0x000e300000000a00 */
[----:B------:R-:W1:Y:S01]  /*0660*/  LDC R13, c[0x0][0x39c] ;  /* 0x0000e700ff0d7b82 */ /* 0x000e620000000800 */
[----:B0-----:R-:W-:-:S05]  /*0670*/  IMAD.WIDE R10, R9, 0x4, R10 ;  /* 0x00000004090a7825 */ /* 0x001fca00078e020a */
[----:B------:R0:W-:Y:S01]  /*0680*/  STG.E desc[UR6][R10.64], R3 ;  /* 0x000000030a007986 */ /* 0x0001e2000c101906 */
[----:B-1----:R-:W-:-:S06]  /*0690*/  IMAD.WIDE R4, R13, 0x4, R4 ;  /* 0x000000040d047825 */ /* 0x002fcc00078e0204 */
[----:B------:R-:W2:Y:S02]  /*06a0*/  LDG.E R4, desc[UR6][R4.64] ;  /* 0x0000000604047981 */ /* 0x000ea4000c1e1900 */
[----:B--2---:R-:W-:Y:S01]  /*06b0*/  FADD R12, -R4, R3 ;  /* 0x00000003040c7221 */ /* 0x004fe20000000100 */
[----:B0-----:R-:W-:Y:S06]  /*06c0*/  BRA `(.L_x_1) ;  /* 0x0000000000b47947 */ /* 0x001fec0003800000 */
.L_x_2:
        /* <DEDUP_REMOVED lines=19> */
[----:B------:R-:W-:Y:S01]  /*0800*/  IMAD.MOV.U32 R13, RZ, RZ, 0x3e2aaaab ;  /* 0x3e2aaaabff0d7424 */ /* 0x000fe200078e00ff */
[----:B------:R-:W-:Y:S03]  /*0810*/  BSSY.RECONVERGENT B1, `(.L_x_5) ;  /* 0x0000011000017945 */ /* 0x000fe60003800200 */
[----:B0-----:R-:W-:Y:S01]  /*0820*/  FFMA R14, R13, -R12, 1 ;  /* 0x3f8000000d0e7423 */ /* 0x001fe2000000080c */
[----:B--2---:R-:W-:-:S04]  /*0830*/  FADD R20, R20, R21 ;  /* 0x0000001514147221 */ /* 0x004fc80000000000 */
[----:B---3--:R-:W-:-:S04]  /*0840*/  FADD R20, R20, R23 ;  /* 0x0000001714147221 */ /* 0x008fc80000000000 */
[----:B----4-:R-:W-:-:S04]  /*0850*/  FADD R20, R20, R17 ;  /* 0x0000001114147221 */ /* 0x010fc80000000000 */
[----:B-----5:R-:W-:-:S04]  /*0860*/  FADD R20, R20, R19 ;  /* 0x0000001314147221 */ /* 0x020fc80000000000 */
[----:B------:R-:W-:-:S04]  /*0870*/  FADD R3, R20, R11 ;  /* 0x0000000b14037221 */ /* 0x000fc80000000000 */
[----:B------:R-:W-:Y:S01]  /*0880*/  FADD R3, -R0, R3 ;  /* 0x0000000300037221 */ /* 0x000fe20000000100 */
[----:B------:R-:W-:-:S03]  /*0890*/  FFMA R0, R14, R13, 0.16666667163372039795 ;  /* 0x3e2aaaab0e007423 */ /* 0x000fc6000000000d */
[----:B------:R-:W0:Y:S01]  /*08a0*/  FCHK P0, R3, 6 ;  /* 0x40c0000003007902 */ /* 0x000e220000000000 */
[----:B------:R-:W-:-:S04]  /*08b0*/  FFMA R10, R0, R3, RZ ;  /* 0x00000003000a7223 */ /* 0x000fc800000000ff */
[----:B------:R-:W-:-:S04]  /*08c0*/  FFMA R11, R10, -6, R3 ;  /* 0xc0c000000a0b7823 */ /* 0x000fc80000000003 */
[----:B------:R-:W-:Y:S01]  /*08d0*/  FFMA R13, R0, R11, R10 ;  /* 0x0000000b000d7223 */ /* 0x000fe2000000000a */
[----:B0-----:R-:W-:Y:S06]  /*08e0*/  @!P0 BRA `(.L_x_6) ;  /* 0x00000000000c8947 */ /* 0x001fec0003800000 */
[----:B------:R-:W-:-:S07]  /*08f0*/  MOV R10, 0x910 ;  /* 0x00000910000a7802 */ /* 0x000fce0000000f00 */
[----:B------:R-:W-:Y:S05]  /*0900*/  CALL.REL.NOINC `($__internal_0_$__cuda_sm3x_div_rn_noftz_f32_slowpath) ;  /* 0x0000000000b87944 */ /* 0x000fea0003c00000 */
[----:B------:R-:W-:-:S07]  /*0910*/  IMAD.MOV.U32 R13, RZ, RZ, R0 ;  /* 0x000000ffff0d7224 */ /* 0x000fce00078e0000 */
.L_x_6:
[----:B------:R-:W-:Y:S05]  /*0920*/  BSYNC.RECONVERGENT B1 ;  /* 0x0000000000017941 */ /* 0x000fea0003800200 */
.L_x_5:
[----:B------:R-:W0:Y:S08]  /*0930*/  LDC.64 R10, c[0x0][0x380] ;  /* 0x0000e000ff0a7b82 */ /* 0x000e300000000a00 */
[----:B------:R-:W1:Y:S01]  /*0940*/  LDC R3, c[0x0][0x39c] ;  /* 0x0000e700ff037b82 */ /* 0x000e620000000800 */
[----:B0-----:R-:W-:-:S05]  /*0950*/  IMAD.WIDE R10, R9, 0x4, R10 ;  /* 0x00000004090a7825 */ /* 0x001fca00078e020a */
[----:B------:R0:W-:Y:S01]  /*0960*/  STG.E desc[UR6][R10.64], R13 ;  /* 0x0000000d0a007986 */ /* 0x0001e2000c101906 */
[----:B-1----:R-:W-:-:S06]  /*0970*/  IMAD.WIDE R4, R3, 0x4, R4 ;  /* 0x0000000403047825 */ /* 0x002fcc00078e0204 */
[----:B------:R-:W2:Y:S02]  /*0980*/  LDG.E R4, desc[UR6][R4.64] ;  /* 0x0000000604047981 */ /* 0x000ea4000c1e1900 */
[----:B0-2---:R-:W-:-:S07]  /*0990*/  FADD R12, R4, -R13 ;  /* 0x8000000d040c7221 */ /* 0x005fce0000000000 */
.L_x_1:
[----:B------:R-:W-:Y:S05]  /*09a0*/  BSYNC.RECONVERGENT B0 ;  /* 0x0000000000007941 */ /* 0x000fea0003800200 */
.L_x_0:
[----:B------:R-:W0:Y:S01]  /*09b0*/  S2UR UR5, SR_CgaCtaId ;  /* 0x00000000000579c3 */ /* 0x000e220000008800 */
[----:B------:R-:W-:Y:S01]  /*09c0*/  IMAD R2, R2, R7, RZ ;  /* 0x0000000702027224 */ /* 0x000fe200078e02ff */
[----:B------:R-:W-:Y:S01]  /*09d0*/  UMOV UR4, 0x400 ;  /* 0x0000040000047882 */ /* 0x000fe20000000000 */
[----:B------:R-:W-:Y:S01]  /*09e0*/  FMUL R12, R12, R12 ;  /* 0x0000000c0c0c7220 */ /* 0x000fe20000400000 */
[----:B------:R-:W-:Y:S01]  /*09f0*/  ISETP.NE.AND P0, PT, R8, RZ, PT ;  /* 0x000000ff0800720c */ /* 0x000fe20003f05270 */
[----:B------:R-:W-:-:S03]  /*0a00*/  IMAD R2, R2, UR10, RZ ;  /* 0x0000000a02027c24 */ /* 0x000fc6000f8e02ff */
[----:B------:R-:W1:Y:S02]  /*0a10*/  LDC R5, c[0x0][0x370] ;  /* 0x0000dc00ff057b82 */ /* 0x000e640000000800 */
[----:B------:R-:W-:-:S06]  /*0a20*/  ISETP.GE.U32.AND P1, PT, R2, 0x2, PT ;  /* 0x000000020200780c */ /* 0x000fcc0003f26070 */
[----:B------:R-:W2:Y:S01]  /*0a30*/  LDC R9, c[0x0][0x374] ;  /* 0x0000dd00ff097b82 */ /* 0x000ea20000000800 */
[----:B0-----:R-:W-:-:S06]  /*0a40*/  ULEA UR4, UR5, UR4, 0x18 ;  /* 0x0000000405047291 */ /* 0x001fcc000f8ec0ff */
[----:B------:R-:W-:-:S05]  /*0a50*/  LEA R3, R8, UR4, 0x2 ;  /* 0x0000000408037c11 */ /* 0x000fca000f8e10ff */
[----:B------:R0:W-:Y:S01]  /*0a60*/  STS [R3], R12 ;  /* 0x0000000c03007388 */ /* 0x0001e20000000800 */
[----:B--2---:R-:W-:-:S04]  /*0a70*/  IMAD R6, R6, R9, UR9 ;  /* 0x0000000906067e24 */ /* 0x004fc8000f8e0209 */
[----:B-1----:R-:W-:Y:S01]  /*0a80*/  IMAD R7, R6, R5, UR8 ;  /* 0x0000000806077e24 */ /* 0x002fe2000f8e0205 */
[----:B------:R-:W-:Y:S06]  /*0a90*/  BAR.SYNC.DEFER_BLOCKING 0x0 ;  /* 0x0000000000007b1d */ /* 0x000fec0000010000 */
[----:B0-----:R-:W-:Y:S05]  /*0aa0*/  @!P1 BRA `(.L_x_7) ;  /* 0x00000000002c9947 */ /* 0x001fea0003800000 */
.L_x_8:
[----:B------:R-:W-:-:S04]  /*0ab0*/  SHF.R.U32.HI R6, RZ, 0x1, R2 ;  /* 0x00000001ff067819 */ /* 0x000fc80000011602 */
[----:B------:R-:W-:-:S13]  /*0ac0*/  ISETP.GE.U32.AND P1, PT, R8, R6, PT ;  /* 0x000000060800720c */ /* 0x000fda0003f26070 */
[----:B------:R-:W-:Y:S01]  /*0ad0*/  @!P1 IMAD R0, R6, 0x4, R3 ;  /* 0x0000000406009824 */ /* 0x000fe200078e0203 */
[----:B------:R-:W-:Y:S05]  /*0ae0*/  @!P1 LDS R5, [R3] ;  /* 0x0000000003059984 */ /* 0x000fea0000000800 */
[----:B------:R-:W0:Y:S02]  /*0af0*/  @!P1 LDS R0, [R0] ;  /* 0x0000000000009984 */ /* 0x000e240000000800 */
[----:B0-----:R-:W-:-:S05]  /*0b00*/  @!P1 FADD R4, R0, R5 ;  /* 0x0000000500049221 */ /* 0x001fca0000000000 */
[----:B------:R0:W-:Y:S01]  /*0b10*/  @!P1 STS [R3], R4 ;  /* 0x0000000403009388 */ /* 0x0001e20000000800 */
[----:B------:R-:W-:Y:S01]  /*0b20*/  BAR.SYNC.DEFER_BLOCKING 0x0 ;  /* 0x0000000000007b1d */ /* 0x000fe20000010000 */
[----:B------:R-:W-:Y:S02]  /*0b30*/  ISETP.GT.U32.AND P1, PT, R2, 0x3, PT ;  /* 0x000000030200780c */ /* 0x000fe40003f24070 */
[----:B------:R-:W-:-:S11]  /*0b40*/  MOV R2, R6 ;  /* 0x0000000600027202 */ /* 0x000fd60000000f00 */
[----:B0-----:R-:W-:Y:S05]  /*0b50*/  @P1 BRA `(.L_x_8) ;  /* 0xfffffffc00d41947 */ /* 0x001fea000383ffff */
.L_x_7:
[----:B------:R-:W-:Y:S05]  /*0b60*/  @P0 EXIT ;  /* 0x000000000000094d */ /* 0x000fea0003800000 */
[----:B------:R-:W0:Y:S01]  /*0b70*/  S2UR UR5, SR_CgaCtaId ;  /* 0x00000000000579c3 */ /* 0x000e220000008800 */
[----:B------:R-:W-:-:S07]  /*0b80*/  UMOV UR4, 0x400 ;  /* 0x0000040000047882 */ /* 0x000fce0000000000 */
[----:B------:R-:W1:Y:S01]  /*0b90*/  LDC.64 R2, c[0x0][0x390] ;  /* 0x0000e400ff027b82 */ /* 0x000e620000000a00 */
[----:B0-----:R-:W-:Y:S01]  /*0ba0*/  ULEA UR4, UR5, UR4, 0x18 ;  /* 0x0000000405047291 */ /* 0x001fe2000f8ec0ff */
[----:B-1----:R-:W-:-:S08]  /*0bb0*/  IMAD.WIDE R2, R7, 0x4, R2 ;  /* 0x0000000407027825 */ /* 0x002fd000078e0202 */
[----:B------:R-:W0:Y:S04]  /*0bc0*/  LDS R5, [UR4] ;  /* 0x00000004ff057984 */ /* 0x000e280008000800 */
[----:B0-----:R-:W-:Y:S01]  /*0bd0*/  STG.E desc[UR6][R2.64], R5 ;  /* 0x0000000502007986 */ /* 0x001fe2000c101906 */
[----:B------:R-:W-:Y:S05]  /*0be0*/  EXIT ;  /* 0x000000000000794d */ /* 0x000fea0003800000 */
        .weak           $__internal_0_$__cuda_sm3x_div_rn_noftz_f32_slowpath
        .type           $__internal_0_$__cuda_sm3x_div_rn_noftz_f32_slowpath,@function
        .size           $__internal_0_$__cuda_sm3x_div_rn_noftz_f32_slowpath,(.L_x_21 - $__internal_0_$__cuda_sm3x_div_rn_noftz_f32_slowpath)
$__internal_0_$__cuda_sm3x_div_rn_noftz_f32_slowpath:
[----:B------:R-:W-:Y:S01]  /*0bf0*/  SHF.R.U32.HI R12, RZ, 0x17, R12 ;  /* 0x00000017ff0c7819 */ /* 0x000fe2000001160c */
[----:B------:R-:W-:Y:S01]  /*0c00*/  BSSY.RECONVERGENT B2, `(.L_x_9) ;  /* 0x0000064000027945 */ /* 0x000fe20003800200 */
[----:B------:R-:W-:Y:S01]  /*0c10*/  SHF.R.U32.HI R0, RZ, 0x17, R3 ;  /* 0x00000017ff007819 */ /* 0x000fe20000011603 */
[----:B------:R-:W-:Y:S01]  /*0c20*/  IMAD.MOV.U32 R14, RZ, RZ, 0x40c00000 ;  /* 0x40c00000ff0e7424 */ /* 0x000fe200078e00ff */
[----:B------:R-:W-:Y:S02]  /*0c30*/  LOP3.LUT R12, R12, 0xff, RZ, 0xc0, !PT ;  /* 0x000000ff0c0c7812 */ /* 0x000fe400078ec0ff */
[----:B------:R-:W-:-:S03]  /*0c40*/  LOP3.LUT R16, R0, 0xff, RZ, 0xc0, !PT ;  /* 0x000000ff00107812 */ /* 0x000fc600078ec0ff */
[----:B------:R-:W-:Y:S02]  /*0c50*/  VIADD R13, R12, 0xffffffff ;  /* 0xffffffff0c0d7836 */ /* 0x000fe40000000000 */
[----:B------:R-:W-:-:S03]  /*0c60*/  VIADD R15, R16, 0xffffffff ;  /* 0xffffffff100f7836 */ /* 0x000fc60000000000 */
[----:B------:R-:W-:-:S04]  /*0c70*/  ISETP.GT.U32.AND P0, PT, R13, 0xfd, PT ;  /* 0x000000fd0d00780c */ /* 0x000fc80003f04070 */
[----:B------:R-:W-:-:S13]  /*0c80*/  ISETP.GT.U32.OR P0, PT, R15, 0xfd, P0 ;  /* 0x000000fd0f00780c */ /* 0x000fda0000704470 */
[----:B------:R-:W-:Y:S01]  /*0c90*/  @!P0 MOV R11, RZ ;  /* 0x000000ff000b8202 */ /* 0x000fe20000000f00 */
[----:B------:R-:W-:Y:S06]  /*0ca0*/  @!P0 BRA `(.L_x_10) ;  /* 0x0000000000608947 */ /* 0x000fec0003800000 */
[----:B------:R-:W-:Y:S01]  /*0cb0*/  IMAD.MOV.U32 R0, RZ, RZ, 0x40c00000 ;  /* 0x40c00000ff007424 */ /* 0x000fe200078e00ff */
[----:B------:R-:W-:-:S04]  /*0cc0*/  FSETP.GTU.FTZ.AND P0, PT, |R3|, +INF , PT ;  /* 0x7f8000000300780b */ /* 0x000fc80003f1c200 */
[----:B------:R-:W-:-:S04]  /*0cd0*/  FSETP.GTU.FTZ.AND P1, PT, |R0|, +INF , PT ;  /* 0x7f8000000000780b */ /* 0x000fc80003f3c200 */
[----:B------:R-:W-:-:S13]  /*0ce0*/  PLOP3.LUT P0, PT, P0, P1, PT, 0xf8, 0x8f ;  /* 0x00000000008f781c */ /* 0x000fda0000703f70 */
[----:B------:R-:W-:Y:S05]  /*0cf0*/  @P0 BRA `(.L_x_11) ;  /* 0x00000004004c0947 */ /* 0x000fea0003800000 */
[----:B------:R-:W-:-:S13]  /*0d00*/  LOP3.LUT P0, RZ, R14, 0x7fffffff, R3, 0xc8, !PT ;  /* 0x7fffffff0eff7812 */ /* 0x000fda000780c803 */
[----:B------:R-:W-:Y:S05]  /*0d10*/  @!P0 BRA `(.L_x_12) ;  /* 0x00000004003c8947 */ /* 0x000fea0003800000 */
[C---:B------:R-:W-:Y:S02]  /*0d20*/  FSETP.NEU.FTZ.AND P2, PT, |R3|.reuse, +INF , PT ;  /* 0x7f8000000300780b */ /* 0x040fe40003f5d200 */
[----:B------:R-:W-:Y:S02]  /*0d30*/  FSETP.NEU.FTZ.AND P1, PT, |R0|, +INF , PT ;  /* 0x7f8000000000780b */ /* 0x000fe40003f3d200 */
[----:B------:R-:W-:-:S11]  /*0d40*/  FSETP.NEU.FTZ.AND P0, PT, |R3|, +INF , PT ;  /* 0x7f8000000300780b */ /* 0x000fd60003f1d200 */
[----:B------:R-:W-:Y:S05]  /*0d50*/  @!P1 BRA !P2, `(.L_x_12) ;  /* 0x00000004002c9947 */ /* 0x000fea0005000000 */
[----:B------:R-:W-:-:S04]  /*0d60*/  LOP3.LUT P2, RZ, R3, 0x7fffffff, RZ, 0xc0, !PT ;  /* 0x7fffffff03ff7812 */ /* 0x000fc8000784c0ff */
[----:B------:R-:W-:-:S13]  /*0d70*/  PLOP3.LUT P1, PT, P1, P2, PT, 0x2f, 0xf2 ;  /* 0x0000000000f2781c */ /* 0x000fda0000f24577 */
[----:B------:R-:W-:Y:S05]  /*0d80*/  @P1 BRA `(.L_x_13) ;  /* 0x0000000400181947 */ /* 0x000fea0003800000 */
[----:B------:R-:W-:-:S04]  /*0d90*/  LOP3.LUT P1, RZ, R14, 0x7fffffff, RZ, 0xc0, !PT ;  /* 0x7fffffff0eff7812 */ /* 0x000fc8000782c0ff */
[----:B------:R-:W-:-:S13]  /*0da0*/  PLOP3.LUT P0, PT, P0, P1, PT, 0x2f, 0xf2 ;  /* 0x0000000000f2781c */ /* 0x000fda0000702577 */
[----:B------:R-:W-:Y:S05]  /*0db0*/  @P0 BRA `(.L_x_14) ;  /* 0x0000000400000947 */ /* 0x000fea0003800000 */
[----:B------:R-:W-:Y:S02]  /*0dc0*/  ISETP.GE.AND P0, PT, R15, RZ, PT ;  /* 0x000000ff0f00720c */ /* 0x000fe40003f06270 */
[----:B------:R-:W-:-:S11]  /*0dd0*/  ISETP.GE.AND P1, PT, R13, RZ, PT ;  /* 0x000000ff0d00720c */ /* 0x000fd60003f26270 */
[----:B------:R-:W-:Y:S02]  /*0de0*/  @P0 IMAD.MOV.U32 R11, RZ, RZ, RZ ;  /* 0x000000ffff0b0224 */ /* 0x000fe400078e00ff */
[----:B------:R-:W-:Y:S01]  /*0df0*/  @!P0 FFMA R3, R3, 1.84467440737095516160e+19, RZ ;  /* 0x5f80000003038823 */ /* 0x000fe200000000ff */
[----:B------:R-:W-:Y:S02]  /*0e00*/  @!P0 IMAD.MOV.U32 R11, RZ, RZ, -0x40 ;  /* 0xffffffc0ff0b8424 */ /* 0x000fe400078e00ff */
[----:B------:R-:W-:-:S03]  /*0e10*/  @!P1 FFMA R14, R0, 1.84467440737095516160e+19, RZ ;  /* 0x5f800000000e9823 */ /* 0x000fc600000000ff */
[----:B------:R-:W-:-:S07]  /*0e20*/  @!P1 IADD3 R11, PT, PT, R11, 0x40, RZ ;  /* 0x000000400b0b9810 */ /* 0x000fce0007ffe0ff */
.L_x_10:
[----:B------:R-:W-:Y:S01]  /*0e30*/  LEA R13, R12, 0xc0800000, 0x17 ;  /* 0xc08000000c0d7811 */ /* 0x000fe200078eb8ff */
[----:B------:R-:W-:Y:S04]  /*0e40*/  BSSY.RECONVERGENT B3, `(.L_x_15) ;  /* 0x0000036000037945 */ /* 0x000fe80003800200 */
[----:B------:R-:W-:Y:S02]  /*0e50*/  IMAD.IADD R14, R14, 0x1, -R13 ;  /* 0x000000010e0e7824 */ /* 0x000fe400078e0a0d */
[----:B------:R-:W-:Y:S02]  /*0e60*/  VIADD R13, R16, 0xffffff81 ;  /* 0xffffff81100d7836 */ /* 0x000fe40000000000 */
[----:B------:R0:W1:Y:S01]  /*0e70*/  MUFU.RCP R15, R14 ;  /* 0x0000000e000f7308 */ /* 0x0000620000001000 */
[----:B------:R-:W-:Y:S01]  /*0e80*/  FADD.FTZ R17, -R14, -RZ ;  /* 0x800000ff0e117221 */ /* 0x000fe20000010100 */
[C---:B------:R-:W-:Y:S01]  /*0e90*/  IMAD R0, R13.reuse, -0x800000, R3 ;  /* 0xff8000000d007824 */ /* 0x040fe200078e0203 */
[----:B0-----:R-:W-:-:S05]  /*0ea0*/  IADD3 R14, PT, PT, R13, 0x7f, -R12 ;  /* 0x0000007f0d0e7810 */ /* 0x001fca0007ffe80c */
[----:B------:R-:W-:Y:S02]  /*0eb0*/  IMAD.IADD R11, R14, 0x1, R11 ;  /* 0x000000010e0b7824 */ /* 0x000fe400078e020b */
[----:B-1----:R-:W-:-:S04]  /*0ec0*/  FFMA R16, R15, R17, 1 ;  /* 0x3f8000000f107423 */ /* 0x002fc80000000011 */
[----:B------:R-:W-:-:S04]  /*0ed0*/  FFMA R3, R15, R16, R15 ;  /* 0x000000100f037223 */ /* 0x000fc8000000000f */
[----:B------:R-:W-:-:S04]  /*0ee0*/  FFMA R16, R0, R3, RZ ;  /* 0x0000000300107223 */ /* 0x000fc800000000ff */
[----:B------:R-:W-:-:S04]  /*0ef0*/  FFMA R15, R17, R16, R0 ;  /* 0x00000010110f7223 */ /* 0x000fc80000000000 */
[----:B------:R-:W-:-:S04]  /*0f00*/  FFMA R16, R3, R15, R16 ;  /* 0x0000000f03107223 */ /* 0x000fc80000000010 */
[----:B------:R-:W-:-:S04]  /*0f10*/  FFMA R17, R17, R16, R0 ;  /* 0x0000001011117223 */ /* 0x000fc80000000000 */
[----:B------:R-:W-:-:S05]  /*0f20*/  FFMA R0, R3, R17, R16 ;  /* 0x0000001103007223 */ /* 0x000fca0000000010 */
[----:B------:R-:W-:-:S04]  /*0f30*/  SHF.R.U32.HI R12, RZ, 0x17, R0 ;  /* 0x00000017ff0c7819 */ /* 0x000fc80000011600 */
[----:B------:R-:W-:-:S04]  /*0f40*/  LOP3.LUT R12, R12, 0xff, RZ, 0xc0, !PT ;  /* 0x000000ff0c0c7812 */ /* 0x000fc800078ec0ff */
[----:B------:R-:W-:-:S05]  /*0f50*/  IADD3 R15, PT, PT, R12, R11, RZ ;  /* 0x0000000b0c0f7210 */ /* 0x000fca0007ffe0ff */
[----:B------:R-:W-:-:S05]  /*0f60*/  VIADD R12, R15, 0xffffffff ;  /* 0xffffffff0f0c7836 */ /* 0x000fca0000000000 */
[----:B------:R-:W-:-:S13]  /*0f70*/  ISETP.GE.U32.AND P0, PT, R12, 0xfe, PT ;  /* 0x000000fe0c00780c */ /* 0x000fda0003f06070 */
[----:B------:R-:W-:Y:S05]  /*0f80*/  @!P0 BRA `(.L_x_16) ;  /* 0x0000000000808947 */ /* 0x000fea0003800000 */
[----:B------:R-:W-:-:S13]  /*0f90*/  ISETP.GT.AND P0, PT, R15, 0xfe, PT ;  /* 0x000000fe0f00780c */ /* 0x000fda0003f04270 */
[----:B------:R-:W-:Y:S05]  /*0fa0*/  @P0 BRA `(.L_x_17) ;  /* 0x00000000006c0947 */ /* 0x000fea0003800000 */
[----:B------:R-:W-:-:S13]  /*0fb0*/  ISETP.GE.AND P0, PT, R15, 0x1, PT ;  /* 0x000000010f00780c */ /* 0x000fda0003f06270 */
[----:B------:R-:W-:Y:S05]  /*0fc0*/  @P0 BRA `(.L_x_18) ;  /* 0x0000000000740947 */ /* 0x000fea0003800000 */
[----:B------:R-:W-:Y:S02]  /*0fd0*/  ISETP.GE.AND P0, PT, R15, -0x18, PT ;  /* 0xffffffe80f00780c */ /* 0x000fe40003f06270 */
[----:B------:R-:W-:-:S11]  /*0fe0*/  LOP3.LUT R0, R0, 0x80000000, RZ, 0xc0, !PT ;  /* 0x8000000000007812 */ /* 0x000fd600078ec0ff */
[----:B------:R-:W-:Y:S05]  /*0ff0*/  @!P0 BRA `(.L_x_18) ;  /* 0x0000000000688947 */ /* 0x000fea0003800000 */
[-CC-:B------:R-:W-:Y:S01]  /*1000*/  FFMA.RZ R11, R3, R17.reuse, R16.reuse ;  /* 0x00000011030b7223 */ /* 0x180fe2000000c010 */
[----:B------:R-:W-:Y:S02]  /*1010*/  VIADD R14, R15, 0x20 ;  /* 0x000000200f0e7836 */ /* 0x000fe40000000000 */
[-CC-:B------:R-:W-:Y:S01]  /*1020*/  FFMA.RM R12, R3, R17.reuse, R16.reuse ;  /* 0x00000011030c7223 */ /* 0x180fe20000004010 */
[----:B------:R-:W-:Y:S02]  /*1030*/  ISETP.NE.AND P2, PT, R15, RZ, PT ;  /* 0x000000ff0f00720c */ /* 0x000fe40003f45270 */
[----:B------:R-:W-:Y:S01]  /*1040*/  LOP3.LUT R13, R11, 0x7fffff, RZ, 0xc0, !PT ;  /* 0x007fffff0b0d7812 */ /* 0x000fe200078ec0ff */
[----:B------:R-:W-:Y:S01]  /*1050*/  FFMA.RP R11, R3, R17, R16 ;  /* 0x00000011030b7223 */ /* 0x000fe20000008010 */
[----:B------:R-:W-:Y:S01]  /*1060*/  IMAD.MOV R3, RZ, RZ, -R15 ;  /* 0x000000ffff037224 */ /* 0x000fe200078e0a0f */
[----:B------:R-:W-:Y:S02]  /*1070*/  ISETP.NE.AND P1, PT, R15, RZ, PT ;  /* 0x000000ff0f00720c */ /* 0x000fe40003f25270 */
[----:B------:R-:W-:-:S02]  /*1080*/  LOP3.LUT R13, R13, 0x800000, RZ, 0xfc, !PT ;  /* 0x008000000d0d7812 */ /* 0x000fc400078efcff */
[----:B------:R-:W-:Y:S02]  /*1090*/  FSETP.NEU.FTZ.AND P0, PT, R11, R12, PT ;  /* 0x0000000c0b00720b */ /* 0x000fe40003f1d000 */
[----:B------:R-:W-:Y:S02]  /*10a0*/  SHF.L.U32 R14, R13, R14, RZ ;  /* 0x0000000e0d0e7219 */ /* 0x000fe400000006ff */
[----:B------:R-:W-:Y:S02]  /*10b0*/  SEL R12, R3, RZ, P2 ;  /* 0x000000ff030c7207 */ /* 0x000fe40001000000 */
[----:B------:R-:W-:Y:S02]  /*10c0*/  ISETP.NE.AND P1, PT, R14, RZ, P1 ;  /* 0x000000ff0e00720c */ /* 0x000fe40000f25270 */
[----:B------:R-:W-:Y:S02]  /*10d0*/  SHF.R.U32.HI R12, RZ, R12, R13 ;  /* 0x0000000cff0c7219 */ /* 0x000fe4000001160d */
[----:B------:R-:W-:-:S02]  /*10e0*/  PLOP3.LUT P0, PT, P0, P1, PT, 0xf8, 0x8f ;  /* 0x00000000008f781c */ /* 0x000fc40000703f70 */
[----:B------:R-:W-:Y:S02]  /*10f0*/  SHF.R.U32.HI R14, RZ, 0x1, R12 ;  /* 0x00000001ff0e7819 */ /* 0x000fe4000001160c */
[----:B------:R-:W-:-:S04]  /*1100*/  SEL R3, RZ, 0x1, !P0 ;  /* 0x00000001ff037807 */ /* 0x000fc80004000000 */
[----:B------:R-:W-:-:S04]  /*1110*/  LOP3.LUT R3, R3, 0x1, R14, 0xf8, !PT ;  /* 0x0000000103037812 */ /* 0x000fc800078ef80e */
[----:B------:R-:W-:-:S04]  /*1120*/  LOP3.LUT R3, R3, R12, RZ, 0xc0, !PT ;  /* 0x0000000c03037212 */ /* 0x000fc800078ec0ff */
[----:B------:R-:W-:-:S04]  /*1130*/  IADD3 R3, PT, PT, R14, R3, RZ ;  /* 0x000000030e037210 */ /* 0x000fc80007ffe0ff */
[----:B------:R-:W-:Y:S01]  /*1140*/  LOP3.LUT R0, R3, R0, RZ, 0xfc, !PT ;  /* 0x0000000003007212 */ /* 0x000fe200078efcff */
[----:B------:R-:W-:Y:S06]  /*1150*/  BRA `(.L_x_18) ;  /* 0x0000000000107947 */ /* 0x000fec0003800000 */
.L_x_17:
[----:B------:R-:W-:-:S04]  /*1160*/  LOP3.LUT R0, R0, 0x80000000, RZ, 0xc0, !PT ;  /* 0x8000000000007812 */ /* 0x000fc800078ec0ff */
[----:B------:R-:W-:Y:S01]  /*1170*/  LOP3.LUT R0, R0, 0x7f800000, RZ, 0xfc, !PT ;  /* 0x7f80000000007812 */ /* 0x000fe200078efcff */
[----:B------:R-:W-:Y:S06]  /*1180*/  BRA `(.L_x_18) ;  /* 0x0000000000047947 */ /* 0x000fec0003800000 */
.L_x_16:
[----:B------:R-:W-:-:S07]  /*1190*/  IMAD R0, R11, 0x800000, R0 ;  /* 0x008000000b007824 */ /* 0x000fce00078e0200 */
.L_x_18:
[----:B------:R-:W-:Y:S05]  /*11a0*/  BSYNC.RECONVERGENT B3 ;  /* 0x0000000000037941 */ /* 0x000fea0003800200 */
.L_x_15:
[----:B------:R-:W-:Y:S05]  /*11b0*/  BRA `(.L_x_19) ;  /* 0x0000000000207947 */ /* 0x000fea0003800000 */
.L_x_14:
[----:B------:R-:W-:-:S04]  /*11c0*/  LOP3.LUT R0, R14, 0x80000000, R3, 0x48, !PT ;  /* 0x800000000e007812 */ /* 0x000fc800078e4803 */
[----:B------:R-:W-:Y:S01]  /*11d0*/  LOP3.LUT R0, R0, 0x7f800000, RZ, 0xfc, !PT ;  /* 0x7f80000000007812 */ /* 0x000fe200078efcff */
[----:B------:R-:W-:Y:S06]  /*11e0*/  BRA `(.L_x_19) ;  /* 0x0000000000147947 */ /* 0x000fec0003800000 */
.L_x_13:
[----:B------:R-:W-:Y:S01]  /*11f0*/  LOP3.LUT R0, R14, 0x80000000, R3, 0x48, !PT ;  /* 0x800000000e007812 */ /* 0x000fe200078e4803 */
[----:B------:R-:W-:Y:S06]  /*1200*/  BRA `(.L_x_19) ;  /* 0x00000000000c7947 */ /* 0x000fec0003800000 */
.L_x_12:
[----:B------:R-:W0:Y:S01]  /*1210*/  MUFU.RSQ R0, -QNAN ;  /* 0xffc0000000007908 */ /* 0x000e220000001400 */
[----:B------:R-:W-:Y:S05]  /*1220*/  BRA `(.L_x_19) ;  /* 0x0000000000047947 */ /* 0x000fea0003800000 */
.L_x_11:
[----:B------:R-:W-:-:S07]  /*1230*/  FADD.FTZ R0, R3, R0 ;  /* 0x0000000003007221 */ /* 0x000fce0000010000 */
.L_x_19:
[----:B------:R-:W-:Y:S05]  /*1240*/  BSYNC.RECONVERGENT B2 ;  /* 0x0000000000027941 */ /* 0x000fea0003800200 */
.L_x_9:
[----:B------:R-:W-:-:S04]  /*1250*/  IMAD.MOV.U32 R11, RZ, RZ, 0x0 ;  /* 0x00000000ff0b7424 */ /* 0x000fc800078e00ff */
[----:B0-----:R-:W-:Y:S05]  /*1260*/  RET.REL.NODEC R10 `(_Z9poisson3DPfS_S_biii) ;  /* 0xffffffec0a647950 */ /* 0x001fea0003c3ffff */
.L_x_20:
[----:B------:R-:W-:-:S00]  /*1270*/  BRA `(.L_x_20) ;  /* 0xfffffffc00fc7947 */ /* 0x000fc0000383ffff */
[----:B------:R-:W-:-:S00]  /*1280*/  NOP ;  /* 0x0000000000007918 */ /* 0x000fc00000000000 */
[----:B------:R-:W-:-:S00]  /*1290*/  NOP ;  /* 0x0000000000007918 */ /* 0x000fc00000000000 */
[----:B------:R-:W-:-:S00]  /*12a0*/  NOP ;  /* 0x0000000000007918 */ /* 0x000fc00000000000 */
[----:B------:R-:W-:-:S00]  /*12b0*/  NOP ;  /* 0x0000000000007918 */ /* 0x000fc00000000000 */
[----:B------:R-:W-:-:S00]  /*12c0*/  NOP ;  /* 0x0000000000007918 */ /* 0x000fc00000000000 */
[----:B------:R-:W-:-:S00]  /*12d0*/  NOP ;  /* 0x0000000000007918 */ /* 0x000fc00000000000 */
[----:B------:R-:W-:-:S00]  /*12e0*/  NOP ;  /* 0x0000000000007918 */ /* 0x000fc00000000000 */
[----:B------:R-:W-:-:S00]  /*12f0*/  NOP ;  /* 0x0000000000007918 */ /* 0x000fc00000000000 */
.L_x_21:


//--------------------- .nv.shared._Z9poisson3DPfS_S_biii --------------------------
	.section	.nv.shared._Z9poisson3DPfS_S_biii,"aw",@nobits
	.sectionflags	@""
	.align	16
	.zero		1024


//--------------------- .nv.shared.reserved.0     --------------------------
	.section	.nv.shared.reserved.0,"aw",@nobits
	.weak		__nv_reservedSMEM_offset_0_alias
	.size		__nv_reservedSMEM_offset_0_alias, 0, 64
	.other		__nv_reservedSMEM_offset_0_alias,@"STO_CUDA_RESERVED_SHARED STV_DEFAULT"
__nv_reservedSMEM_offset_0_alias:
	.zero		0
	.zero		64


//--------------------- .nv.constant0._Z9poisson3DPfS_S_biii --------------------------
	.section	.nv.constant0._Z9poisson3DPfS_S_biii,"a",@progbits
	.sectionflags	@""
	.align	4
.nv.constant0._Z9poisson3DPfS_S_biii:
	.zero		936


//--------------------- SYMBOLS --------------------------

	.type		.nv.reservedSmem.offset0,@object
	.size		.nv.reservedSmem.offset0,0x4
	.type		.nv.reservedSmem.cap,@object
	.size		.nv.reservedSmem.cap,0x4
